	.headerflags	@"EF_CUDA_TEXMODE_UNIFIED EF_CUDA_64BIT_ADDRESS EF_CUDA_ACCELERATORS EF_CUDA_SM90 EF_CUDA_VIRTUAL_SM(EF_CUDA_SM90)"
	.elftype	@"ET_EXEC"


//--------------------- .nv.info                  --------------------------
	.section	.nv.info,"",@"SHT_CUDA_INFO"
	.align	4


	//----- nvinfo : EIATTR_REGCOUNT
	.align		4
        /*0000*/ 	.byte	0x04, 0x2f
        /*0002*/ 	.short	(.L_1 - .L_0)
	.align		4
.L_0:
        /*0004*/ 	.word	index@(triton_poi_fused_clamp_exp_logsumexp_max_mul_sub_0)
        /*0008*/ 	.word	0x00000016


	//----- nvinfo : EIATTR_MIN_STACK_SIZE
	.align		4
.L_1:
        /*000c*/ 	.byte	0x04, 0x12
        /*000e*/ 	.short	(.L_3 - .L_2)
	.align		4
.L_2:
        /*0010*/ 	.word	index@(triton_poi_fused_clamp_exp_logsumexp_max_mul_sub_0)
        /*0014*/ 	.word	0x00000000


	//----- nvinfo : EIATTR_FRAME_SIZE
	.align		4
.L_3:
        /*0018*/ 	.byte	0x04, 0x11
        /*001a*/ 	.short	(.L_5 - .L_4)
	.align		4
.L_4:
        /*001c*/ 	.word	index@(triton_poi_fused_clamp_exp_logsumexp_max_mul_sub_0)
        /*0020*/ 	.word	0x00000000


	//----- nvinfo : EIATTR_MIN_STACK_SIZE
	.align		4
.L_5:
        /*0024*/ 	.byte	0x04, 0x12
        /*0026*/ 	.short	(.L_7 - .L_6)
	.align		4
.L_6:
        /*0028*/ 	.word	index@(triton_poi_fused_clamp_exp_logsumexp_max_mul_sub_0)
        /*002c*/ 	.word	0x00000000
.L_7:


//--------------------- .nv.info.triton_poi_fused_clamp_exp_logsumexp_max_mul_sub_0 --------------------------
	.section	.nv.info.triton_poi_fused_clamp_exp_logsumexp_max_mul_sub_0,"",@"SHT_CUDA_INFO"
	.sectionflags	@""
	.align	4


	//----- nvinfo : EIATTR_CUDA_API_VERSION
	.align		4
        /*0000*/ 	.byte	0x04, 0x37
        /*0002*/ 	.short	(.L_9 - .L_8)
.L_8:
        /*0004*/ 	.word	0x0000007c


	//----- nvinfo : EIATTR_KPARAM_INFO
	.align		4
.L_9:
        /*0008*/ 	.byte	0x04, 0x17
        /*000a*/ 	.short	(.L_11 - .L_10)
.L_10:
        /*000c*/ 	.word	0x00000000
        /*0010*/ 	.short	0x0005
        /*0012*/ 	.short	0x0028
        /*0014*/ 	.byte	0x00, 0xf0, 0x11, 0x00


	//----- nvinfo : EIATTR_KPARAM_INFO
	.align		4
.L_11:
        /*0018*/ 	.byte	0x04, 0x17
        /*001a*/ 	.short	(.L_13 - .L_12)
.L_12:
        /*001c*/ 	.word	0x00000000
        /*0020*/ 	.short	0x0004
        /*0022*/ 	.short	0x0020
        /*0024*/ 	.byte	0x00, 0xf4, 0x21, 0x00


	//----- nvinfo : EIATTR_KPARAM_INFO
	.align		4
.L_13:
        /*0028*/ 	.byte	0x04, 0x17
        /*002a*/ 	.short	(.L_15 - .L_14)
.L_14:
        /*002c*/ 	.word	0x00000000
        /*0030*/ 	.short	0x0003
        /*0032*/ 	.short	0x0018
        /*0034*/ 	.byte	0x00, 0xf4, 0x21, 0x00


	//----- nvinfo : EIATTR_KPARAM_INFO
	.align		4
.L_15:
        /*0038*/ 	.byte	0x04, 0x17
        /*003a*/ 	.short	(.L_17 - .L_16)
.L_16:
        /*003c*/ 	.word	0x00000000
        /*0040*/ 	.short	0x0002
        /*0042*/ 	.short	0x0010
        /*0044*/ 	.byte	0x00, 0xf4, 0x21, 0x00


	//----- nvinfo : EIATTR_KPARAM_INFO
	.align		4
.L_17:
        /*0048*/ 	.byte	0x04, 0x17
        /*004a*/ 	.short	(.L_19 - .L_18)
.L_18:
        /*004c*/ 	.word	0x00000000
        /*0050*/ 	.short	0x0001
        /*0052*/ 	.short	0x0008
        /*0054*/ 	.byte	0x00, 0xf4, 0x21, 0x00


	//----- nvinfo : EIATTR_KPARAM_INFO
	.align		4
.L_19:
        /*0058*/ 	.byte	0x04, 0x17
        /*005a*/ 	.short	(.L_21 - .L_20)
.L_20:
        /*005c*/ 	.word	0x00000000
        /*0060*/ 	.short	0x0000
        /*0062*/ 	.short	0x0000
        /*0064*/ 	.byte	0x00, 0xf4, 0x21, 0x00


	//----- nvinfo : EIATTR_SPARSE_MMA_MASK
	.align		4
.L_21:
        /*0068*/ 	.byte	0x03, 0x50
        /*006a*/ 	.short	0x0000


	//----- nvinfo : EIATTR_MAXREG_COUNT
	.align		4
        /*006c*/ 	.byte	0x03, 0x1b
        /*006e*/ 	.short	0x00ff


	//----- nvinfo : EIATTR_EXIT_INSTR_OFFSETS
	.align		4
        /*0070*/ 	.byte	0x04, 0x1c
        /*0072*/ 	.short	(.L_23 - .L_22)


	//   ....[0]....
.L_22:
        /*0074*/ 	.word	0x000005a0


	//   ....[1]....
        /*0078*/ 	.word	0x000005c0


	//----- nvinfo : EIATTR_REQNTID
	.align		4
.L_23:
        /*007c*/ 	.byte	0x04, 0x10
        /*007e*/ 	.short	(.L_25 - .L_24)
.L_24:
        /*0080*/ 	.word	0x00000020
        /*0084*/ 	.word	0x00000001
        /*0088*/ 	.word	0x00000001


	//----- nvinfo : EIATTR_CBANK_PARAM_SIZE
	.align		4
.L_25:
        /*008c*/ 	.byte	0x03, 0x19
        /*008e*/ 	.short	0x002c


	//----- nvinfo : EIATTR_PARAM_CBANK
	.align		4
        /*0090*/ 	.byte	0x04, 0x0a
        /*0092*/ 	.short	(.L_27 - .L_26)
	.align		4
.L_26:
        /*0094*/ 	.word	index@(.nv.constant0.triton_poi_fused_clamp_exp_logsumexp_max_mul_sub_0)
        /*0098*/ 	.short	0x0210
        /*009a*/ 	.short	0x002c


	//----- nvinfo : EIATTR_SW_WAR
	.align		4
.L_27:
        /*009c*/ 	.byte	0x04, 0x36
        /*009e*/ 	.short	(.L_29 - .L_28)
.L_28:
        /*00a0*/ 	.word	0x00000008
.L_29:


//--------------------- .nv.callgraph             --------------------------
	.section	.nv.callgraph,"",@"SHT_CUDA_CALLGRAPH"
	.align	4
	.sectionentsize	8
	.align		4
        /*0000*/ 	.word	0x00000000
	.align		4
        /*0004*/ 	.word	0xffffffff
	.align		4
        /*0008*/ 	.word	0x00000000
	.align		4
        /*000c*/ 	.word	0xfffffffe
	.align		4
        /*0010*/ 	.word	0x00000000
	.align		4
        /*0014*/ 	.word	0xfffffffd
	.align		4
        /*0018*/ 	.word	0x00000000
	.align		4
        /*001c*/ 	.word	0xfffffffc


//--------------------- .text.triton_poi_fused_clamp_exp_logsumexp_max_mul_sub_0 --------------------------
	.section	.text.triton_poi_fused_clamp_exp_logsumexp_max_mul_sub_0,"ax",@progbits
	.align	128
        .global         triton_poi_fused_clamp_exp_logsumexp_max_mul_sub_0
        .type           triton_poi_fused_clamp_exp_logsumexp_max_mul_sub_0,@function
        .size           triton_poi_fused_clamp_exp_logsumexp_max_mul_sub_0,(.L_x_1 - triton_poi_fused_clamp_exp_logsumexp_max_mul_sub_0)
        .other          triton_poi_fused_clamp_exp_logsumexp_max_mul_sub_0,@"STO_CUDA_ENTRY STV_DEFAULT"
triton_poi_fused_clamp_exp_logsumexp_max_mul_sub_0:
.text.triton_poi_fused_clamp_exp_logsumexp_max_mul_sub_0:
[----:B------:R-:W0:Y:S08]  /*0000*/  LDC R1, c[0x0][0x28] ;  /* 0x00000a00ff017b82 */ /* 0x000e300000000800 */
[----:B------:R-:W1:Y:S01]  /*0010*/  LDC.64 R4, c[0x0][0x218] ;  /* 0x00008600ff047b82 */ /* 0x000e620000000a00 */
[----:B------:R-:W2:Y:S01]  /*0020*/  S2R R14, SR_TID.X ;  /* 0x00000000000e7919 */ /* 0x000ea20000002100 */
[----:B------:R-:W-:Y:S01]  /*0030*/  ULDC.64 UR4, c[0x0][0x208] ;  /* 0x0000820000047ab9 */ /* 0x000fe20000000a00 */
[----:B------:R-:W3:Y:S05]  /*0040*/  S2R R9, SR_CTAID.X ;  /* 0x0000000000097919 */ /* 0x000eea0000002500 */
[----:B------:R-:W4:Y:S01]  /*0050*/  LDC.64 R2, c[0x0][0x210] ;  /* 0x00008400ff027b82 */ /* 0x000f220000000a00 */
[----:B-1----:R1:W5:Y:S01]  /*0060*/  LDG.E R4, desc[UR4][R4.64] ;  /* 0x0000000404047981 */ /* 0x002362000c1e1900 */
[----:B--2---:R-:W-:-:S04]  /*0070*/  LOP3.LUT R0, R14, 0x3, RZ, 0xc0, !PT ;  /* 0x000000030e007812 */ /* 0x004fc800078ec0ff */
[----:B---3--:R-:W-:Y:S01]  /*0080*/  LEA R9, R9, R0, 0x2 ;  /* 0x0000000009097211 */ /* 0x008fe200078e10ff */
[----:B------:R-:W-:-:S03]  /*0090*/  HFMA2.MMA R0, -RZ, RZ, 0, 0 ;  /* 0x00000000ff007435 */ /* 0x000fc600000001ff */
[C---:B------:R-:W-:Y:S02]  /*00a0*/  ISETP.GE.AND P0, PT, R9.reuse, 0x4, PT ;  /* 0x000000040900780c */ /* 0x040fe40003f06270 */
[----:B------:R-:W-:-:S05]  /*00b0*/  SHF.L.U32 R7, R9, 0x2, RZ ;  /* 0x0000000209077819 */ /* 0x000fca00000006ff */
[----:B----4-:R-:W-:Y:S01]  /*00c0*/  IMAD.WIDE R2, R7, 0x4, R2 ;  /* 0x0000000407027825 */ /* 0x010fe200078e0202 */
[----:B------:R-:W-:-:S05]  /*00d0*/  CS2R R6, SRZ ;  /* 0x0000000000067805 */ /* 0x000fca000001ff00 */
[----:B------:R-:W2:Y:S04]  /*00e0*/  @!P0 LDG.E.EL R0, desc[UR4][R2.64] ;  /* 0x0000000402008981 */ /* 0x000ea8000c2e1900 */
[----:B------:R-:W3:Y:S01]  /*00f0*/  @!P0 LDG.E.EL R6, desc[UR4][R2.64+0x4] ;  /* 0x0000040402068981 */ /* 0x000ee2000c2e1900 */
[----:B-1----:R-:W-:-:S03]  /*0100*/  MOV R5, RZ ;  /* 0x000000ff00057202 */ /* 0x002fc60000000f00 */
[----:B------:R-:W4:Y:S04]  /*0110*/  @!P0 LDG.E.EL R7, desc[UR4][R2.64+0xc] ;  /* 0x00000c0402078981 */ /* 0x000f28000c2e1900 */
[----:B------:R-:W2:Y:S01]  /*0120*/  @!P0 LDG.E.EL R5, desc[UR4][R2.64+0x8] ;  /* 0x0000080402058981 */ /* 0x000ea2000c2e1900 */
[----:B-----5:R-:W-:-:S05]  /*0130*/  FMUL R4, R4, 1.4426950216293334961 ;  /* 0x3fb8aa3b04047820 */ /* 0x020fca0000400000 */
[----:B------:R-:W-:-:S13]  /*0140*/  FSETP.GEU.AND P0, PT, R4, -126, PT ;  /* 0xc2fc00000400780b */ /* 0x000fda0003f0e000 */
[----:B------:R-:W-:-:S04]  /*0150*/  @!P0 FMUL R4, R4, 0.5 ;  /* 0x3f00000004048820 */ /* 0x000fc80000400000 */
[----:B------:R-:W1:Y:S02]  /*0160*/  MUFU.EX2 R8, R4 ;  /* 0x0000000400087308 */ /* 0x000e640000000800 */
[----:B-1----:R-:W-:-:S04]  /*0170*/  @!P0 FMUL R8, R8, R8 ;  /* 0x0000000808088220 */ /* 0x002fc80000400000 */
[C---:B---3--:R-:W-:Y:S01]  /*0180*/  FMUL R10, R8.reuse, R6 ;  /* 0x00000006080a7220 */ /* 0x048fe20000400000 */
[----:B--2---:R-:W-:-:S05]  /*0190*/  FMUL R11, R8, R0 ;  /* 0x00000000080b7220 */ /* 0x004fca0000400000 */
[C---:B------:R-:W-:Y:S02]  /*01a0*/  FSETP.GT.AND P0, PT, R11.reuse, R10, PT ;  /* 0x0000000a0b00720b */ /* 0x040fe40003f04000 */
[----:B------:R-:W-:Y:S01]  /*01b0*/  FSETP.NAN.AND P1, PT, R11, R11, PT ;  /* 0x0000000b0b00720b */ /* 0x000fe20003f28000 */
[----:B------:R-:W-:-:S10]  /*01c0*/  FMUL R12, R8, R5 ;  /* 0x00000005080c7220 */ /* 0x000fd40000400000 */
[----:B------:R-:W-:-:S04]  /*01d0*/  @!P0 FSEL R11, R11, R10, P1 ;  /* 0x0000000a0b0b8208 */ /* 0x000fc80000800000 */
[C---:B------:R-:W-:Y:S02]  /*01e0*/  FSETP.GT.AND P0, PT, R11.reuse, R12, PT ;  /* 0x0000000c0b00720b */ /* 0x040fe40003f04000 */
[----:B------:R-:W-:Y:S01]  /*01f0*/  FSETP.NAN.AND P1, PT, R11, R11, PT ;  /* 0x0000000b0b00720b */ /* 0x000fe20003f28000 */
[----:B----4-:R-:W-:-:S10]  /*0200*/  FMUL R2, R8, R7 ;  /* 0x0000000708027220 */ /* 0x010fd40000400000 */
[----:B------:R-:W-:-:S04]  /*0210*/  @!P0 FSEL R11, R11, R12, P1 ;  /* 0x0000000c0b0b8208 */ /* 0x000fc80000800000 */
[C---:B------:R-:W-:Y:S02]  /*0220*/  FSETP.GT.AND P0, PT, R11.reuse, R2, PT ;  /* 0x000000020b00720b */ /* 0x040fe40003f04000 */
[----:B------:R-:W-:-:S11]  /*0230*/  FSETP.NAN.AND P1, PT, R11, R11, PT ;  /* 0x0000000b0b00720b */ /* 0x000fd60003f28000 */
[----:B------:R-:W-:-:S05]  /*0240*/  @!P0 FSEL R11, R11, R2, P1 ;  /* 0x000000020b0b8208 */ /* 0x000fca0000800000 */
[C-C-:B------:R-:W-:Y:S01]  /*0250*/  FFMA R0, R8.reuse, R0, -R11.reuse ;  /* 0x0000000008007223 */ /* 0x140fe2000000080b */
[----:B------:R-:W-:-:S04]  /*0260*/  FFMA R3, R8, R6, -R11 ;  /* 0x0000000608037223 */ /* 0x000fc8000000080b */
[C---:B------:R-:W-:Y:S02]  /*0270*/  FSETP.NAN.AND P1, PT, R0.reuse, R0, PT ;  /* 0x000000000000720b */ /* 0x040fe40003f28000 */
[CC--:B------:R-:W-:Y:S02]  /*0280*/  FSETP.GT.AND P0, PT, R0.reuse, R3.reuse, PT ;  /* 0x000000030000720b */ /* 0x0c0fe40003f04000 */
[----:B------:R-:W-:Y:S01]  /*0290*/  FSEL R13, R0, R3, P1 ;  /* 0x00000003000d7208 */ /* 0x000fe20000800000 */
[----:B------:R-:W-:-:S03]  /*02a0*/  FFMA R2, R8, R5, -R11 ;  /* 0x0000000508027223 */ /* 0x000fc6000000080b */
[----:B------:R-:W-:-:S04]  /*02b0*/  FSEL R13, R0, R13, P0 ;  /* 0x0000000d000d7208 */ /* 0x000fc80000000000 */
[CC--:B------:R-:W-:Y:S02]  /*02c0*/  FSETP.GT.AND P0, PT, R13.reuse, R2.reuse, PT ;  /* 0x000000020d00720b */ /* 0x0c0fe40003f04000 */
[C---:B------:R-:W-:Y:S01]  /*02d0*/  FSETP.NAN.AND P1, PT, R13.reuse, R13, PT ;  /* 0x0000000d0d00720b */ /* 0x040fe20003f28000 */
[----:B------:R-:W-:Y:S02]  /*02e0*/  FFMA R8, R8, R7, -R11 ;  /* 0x0000000708087223 */ /* 0x000fe4000000080b */
[----:B------:R-:W1:Y:S08]  /*02f0*/  LDC.64 R6, c[0x0][0x230] ;  /* 0x00008c00ff067b82 */ /* 0x000e700000000a00 */
[----:B------:R-:W-:-:S04]  /*0300*/  @!P0 FSEL R13, R13, R2, P1 ;  /* 0x000000020d0d8208 */ /* 0x000fc80000800000 */
[C---:B------:R-:W-:Y:S02]  /*0310*/  FSETP.GT.AND P0, PT, R13.reuse, R8, PT ;  /* 0x000000080d00720b */ /* 0x040fe40003f04000 */
[----:B------:R-:W-:-:S11]  /*0320*/  FSETP.NAN.AND P1, PT, R13, R13, PT ;  /* 0x0000000d0d00720b */ /* 0x000fd60003f28000 */
[----:B------:R-:W-:-:S04]  /*0330*/  @!P0 FSEL R13, R13, R8, P1 ;  /* 0x000000080d0d8208 */ /* 0x000fc80000800000 */
[----:B------:R-:W-:-:S04]  /*0340*/  FSETP.NEU.AND P0, PT, |R13|, +INF , PT ;  /* 0x7f8000000d00780b */ /* 0x000fc80003f0d200 */
[----:B------:R-:W-:-:S05]  /*0350*/  FSEL R5, R13, RZ, P0 ;  /* 0x000000ff0d057208 */ /* 0x000fca0000000000 */
[--C-:B------:R-:W-:Y:S01]  /*0360*/  FADD R0, R0, -R5.reuse ;  /* 0x8000000500007221 */ /* 0x100fe20000000000 */
[--C-:B------:R-:W-:Y:S01]  /*0370*/  FADD R3, R3, -R5.reuse ;  /* 0x8000000503037221 */ /* 0x100fe20000000000 */
[--C-:B------:R-:W-:Y:S02]  /*0380*/  FADD R2, R2, -R5.reuse ;  /* 0x8000000502027221 */ /* 0x100fe40000000000 */
[----:B------:R-:W-:Y:S01]  /*0390*/  FMUL R0, R0, 1.4426950216293334961 ;  /* 0x3fb8aa3b00007820 */ /* 0x000fe20000400000 */
[----:B------:R-:W-:Y:S01]  /*03a0*/  FMUL R10, R3, 1.4426950216293334961 ;  /* 0x3fb8aa3b030a7820 */ /* 0x000fe20000400000 */
[----:B------:R-:W-:Y:S01]  /*03b0*/  FMUL R12, R2, 1.4426950216293334961 ;  /* 0x3fb8aa3b020c7820 */ /* 0x000fe20000400000 */
[----:B------:R-:W-:Y:S01]  /*03c0*/  FADD R5, R8, -R5 ;  /* 0x8000000508057221 */ /* 0x000fe20000000000 */
[----:B------:R-:W2:Y:S01]  /*03d0*/  LDC.64 R2, c[0x0][0x220] ;  /* 0x00008800ff027b82 */ /* 0x000ea20000000a00 */
[----:B------:R-:W-:Y:S02]  /*03e0*/  FSETP.GEU.AND P1, PT, R0, -126, PT ;  /* 0xc2fc00000000780b */ /* 0x000fe40003f2e000 */
[----:B------:R-:W-:Y:S01]  /*03f0*/  FSETP.GEU.AND P4, PT, R10, -126, PT ;  /* 0xc2fc00000a00780b */ /* 0x000fe20003f8e000 */
[----:B------:R-:W-:Y:S01]  /*0400*/  FMUL R8, R5, 1.4426950216293334961 ;  /* 0x3fb8aa3b05087820 */ /* 0x000fe20000400000 */
[----:B------:R-:W-:-:S03]  /*0410*/  FSETP.GEU.AND P3, PT, R12, -126, PT ;  /* 0xc2fc00000c00780b */ /* 0x000fc60003f6e000 */
[----:B------:R-:W3:Y:S01]  /*0420*/  LDC.64 R4, c[0x0][0x228] ;  /* 0x00008a00ff047b82 */ /* 0x000ee20000000a00 */
[----:B------:R-:W-:-:S05]  /*0430*/  FSETP.GEU.AND P2, PT, R8, -126, PT ;  /* 0xc2fc00000800780b */ /* 0x000fca0003f4e000 */
[----:B------:R-:W-:Y:S02]  /*0440*/  @!P1 FMUL R0, R0, 0.5 ;  /* 0x3f00000000009820 */ /* 0x000fe40000400000 */
[----:B------:R-:W-:Y:S02]  /*0450*/  @!P4 FMUL R10, R10, 0.5 ;  /* 0x3f0000000a0ac820 */ /* 0x000fe40000400000 */
[----:B------:R-:W-:Y:S02]  /*0460*/  @!P3 FMUL R12, R12, 0.5 ;  /* 0x3f0000000c0cb820 */ /* 0x000fe40000400000 */
[----:B------:R-:W4:Y:S02]  /*0470*/  MUFU.EX2 R0, R0 ;  /* 0x0000000000007308 */ /* 0x000f240000000800 */
[----:B------:R-:W-:-:S06]  /*0480*/  @!P2 FMUL R8, R8, 0.5 ;  /* 0x3f0000000808a820 */ /* 0x000fcc0000400000 */
[----:B------:R-:W5:Y:S01]  /*0490*/  MUFU.EX2 R15, R10 ;  /* 0x0000000a000f7308 */ /* 0x000f620000000800 */
[----:B------:R-:W-:-:S07]  /*04a0*/  LOP3.LUT P0, RZ, R14, 0x1c, RZ, 0xc0, !PT ;  /* 0x0000001c0eff7812 */ /* 0x000fce000780c0ff */
[----:B------:R-:W1:Y:S01]  /*04b0*/  MUFU.EX2 R17, R12 ;  /* 0x0000000c00117308 */ /* 0x000e620000000800 */
[----:B------:R-:W-:-:S07]  /*04c0*/  ISETP.LT.AND P0, PT, R9, 0x4, !P0 ;  /* 0x000000040900780c */ /* 0x000fce0004701270 */
[----:B------:R-:W3:Y:S01]  /*04d0*/  MUFU.EX2 R19, R8 ;  /* 0x0000000800137308 */ /* 0x000ee20000000800 */
[----:B----4-:R-:W-:Y:S01]  /*04e0*/  @!P1 FMUL R0, R0, R0 ;  /* 0x0000000000009220 */ /* 0x010fe20000400000 */
[----:B-----5:R-:W-:Y:S01]  /*04f0*/  @!P4 FMUL R15, R15, R15 ;  /* 0x0000000f0f0fc220 */ /* 0x020fe20000400000 */
[----:B--2---:R-:W-:-:S04]  /*0500*/  IMAD.WIDE R2, R9, 0x4, R2 ;  /* 0x0000000409027825 */ /* 0x004fc800078e0202 */
[----:B------:R-:W-:Y:S01]  /*0510*/  FADD R0, R0, R15 ;  /* 0x0000000f00007221 */ /* 0x000fe20000000000 */
[----:B01----:R-:W-:Y:S01]  /*0520*/  @!P3 FMUL R17, R17, R17 ;  /* 0x000000111111b220 */ /* 0x003fe20000400000 */
[----:B---3--:R-:W-:Y:S01]  /*0530*/  IMAD.WIDE R4, R9, 0x4, R4 ;  /* 0x0000000409047825 */ /* 0x008fe200078e0204 */
[----:B------:R0:W-:Y:S03]  /*0540*/  @P0 STG.E desc[UR4][R2.64], R11 ;  /* 0x0000000b02000986 */ /* 0x0001e6000c101904 */
[----:B------:R-:W-:Y:S01]  /*0550*/  FADD R0, R0, R17 ;  /* 0x0000001100007221 */ /* 0x000fe20000000000 */
[----:B------:R0:W-:Y:S01]  /*0560*/  @P0 STG.E desc[UR4][R4.64], R13 ;  /* 0x0000000d04000986 */ /* 0x0001e2000c101904 */
[----:B------:R-:W-:Y:S01]  /*0570*/  @!P2 FMUL R19, R19, R19 ;  /* 0x000000131313a220 */ /* 0x000fe20000400000 */
[----:B------:R-:W-:-:S04]  /*0580*/  IMAD.WIDE R6, R9, 0x4, R6 ;  /* 0x0000000409067825 */ /* 0x000fc800078e0206 */
[----:B------:R-:W-:Y:S01]  /*0590*/  FADD R19, R0, R19 ;  /* 0x0000001300137221 */ /* 0x000fe20000000000 */
[----:B0-----:R-:W-:Y:S06]  /*05a0*/  @!P0 EXIT ;  /* 0x000000000000894d */ /* 0x001fec0003800000 */
[----:B------:R-:W-:Y:S01]  /*05b0*/  STG.E desc[UR4][R6.64], R19 ;  /* 0x0000001306007986 */ /* 0x000fe2000c101904 */
[----:B------:R-:W-:Y:S05]  /*05c0*/  EXIT ;  /* 0x000000000000794d */ /* 0x000fea0003800000 */
.L_x_0:
[----:B------:R-:W-:-:S00]  /*05d0*/  BRA `(.L_x_0) ;  /* 0xfffffffc00fc7947 */ /* 0x000fc0000383ffff */
[----:B------:R-:W-:-:S00]  /*05e0*/  NOP ;  /* 0x0000000000007918 */ /* 0x000fc00000000000 */
        /* <DEDUP_REMOVED lines=9> */
.L_x_1:


//--------------------- .nv.constant0.triton_poi_fused_clamp_exp_logsumexp_max_mul_sub_0 --------------------------
	.section	.nv.constant0.triton_poi_fused_clamp_exp_logsumexp_max_mul_sub_0,"a",@progbits
	.sectionflags	@""
	.align	4
.nv.constant0.triton_poi_fused_clamp_exp_logsumexp_max_mul_sub_0:
	.zero		572
